	.headerflags	@"EF_CUDA_TEXMODE_UNIFIED EF_CUDA_64BIT_ADDRESS EF_CUDA_ACCELERATORS EF_CUDA_SM90 EF_CUDA_VIRTUAL_SM(EF_CUDA_SM90)"
	.elftype	@"ET_EXEC"


//--------------------- .nv.info                  --------------------------
	.section	.nv.info,"",@"SHT_CUDA_INFO"
	.align	4


	//----- nvinfo : EIATTR_REGCOUNT
	.align		4
        /*0000*/ 	.byte	0x04, 0x2f
        /*0002*/ 	.short	(.L_1 - .L_0)
	.align		4
.L_0:
        /*0004*/ 	.word	index@(triton_poi_fused__to_copy_add_arange_mul_43)
        /*0008*/ 	.word	0x00000009


	//----- nvinfo : EIATTR_MIN_STACK_SIZE
	.align		4
.L_1:
        /*000c*/ 	.byte	0x04, 0x12
        /*000e*/ 	.short	(.L_3 - .L_2)
	.align		4
.L_2:
        /*0010*/ 	.word	index@(triton_poi_fused__to_copy_add_arange_mul_43)
        /*0014*/ 	.word	0x00000000


	//----- nvinfo : EIATTR_FRAME_SIZE
	.align		4
.L_3:
        /*0018*/ 	.byte	0x04, 0x11
        /*001a*/ 	.short	(.L_5 - .L_4)
	.align		4
.L_4:
        /*001c*/ 	.word	index@(triton_poi_fused__to_copy_add_arange_mul_43)
        /*0020*/ 	.word	0x00000000


	//----- nvinfo : EIATTR_MIN_STACK_SIZE
	.align		4
.L_5:
        /*0024*/ 	.byte	0x04, 0x12
        /*0026*/ 	.short	(.L_7 - .L_6)
	.align		4
.L_6:
        /*0028*/ 	.word	index@(triton_poi_fused__to_copy_add_arange_mul_43)
        /*002c*/ 	.word	0x00000000
.L_7:


//--------------------- .nv.info.triton_poi_fused__to_copy_add_arange_mul_43 --------------------------
	.section	.nv.info.triton_poi_fused__to_copy_add_arange_mul_43,"",@"SHT_CUDA_INFO"
	.sectionflags	@""
	.align	4


	//----- nvinfo : EIATTR_CUDA_API_VERSION
	.align		4
        /*0000*/ 	.byte	0x04, 0x37
        /*0002*/ 	.short	(.L_9 - .L_8)
.L_8:
        /*0004*/ 	.word	0x0000007c


	//----- nvinfo : EIATTR_KPARAM_INFO
	.align		4
.L_9:
        /*0008*/ 	.byte	0x04, 0x17
        /*000a*/ 	.short	(.L_11 - .L_10)
.L_10:
        /*000c*/ 	.word	0x00000000
        /*0010*/ 	.short	0x0001
        /*0012*/ 	.short	0x0008
        /*0014*/ 	.byte	0x00, 0xf0, 0x11, 0x00


	//----- nvinfo : EIATTR_KPARAM_INFO
	.align		4
.L_11:
        /*0018*/ 	.byte	0x04, 0x17
        /*001a*/ 	.short	(.L_13 - .L_12)
.L_12:
        /*001c*/ 	.word	0x00000000
        /*0020*/ 	.short	0x0000
        /*0022*/ 	.short	0x0000
        /*0024*/ 	.byte	0x00, 0xf4, 0x21, 0x00


	//----- nvinfo : EIATTR_SPARSE_MMA_MASK
	.align		4
.L_13:
        /*0028*/ 	.byte	0x03, 0x50
        /*002a*/ 	.short	0x0000


	//----- nvinfo : EIATTR_MAXREG_COUNT
	.align		4
        /*002c*/ 	.byte	0x03, 0x1b
        /*002e*/ 	.short	0x00ff


	//----- nvinfo : EIATTR_EXIT_INSTR_OFFSETS
	.align		4
        /*0030*/ 	.byte	0x04, 0x1c
        /*0032*/ 	.short	(.L_15 - .L_14)


	//   ....[0]....
.L_14:
        /*0034*/ 	.word	0x000000d0


	//   ....[1]....
        /*0038*/ 	.word	0x00000100


	//----- nvinfo : EIATTR_REQNTID
	.align		4
.L_15:
        /*003c*/ 	.byte	0x04, 0x10
        /*003e*/ 	.short	(.L_17 - .L_16)
.L_16:
        /*0040*/ 	.word	0x00000020
        /*0044*/ 	.word	0x00000001
        /*0048*/ 	.word	0x00000001


	//----- nvinfo : EIATTR_CBANK_PARAM_SIZE
	.align		4
.L_17:
        /*004c*/ 	.byte	0x03, 0x19
        /*004e*/ 	.short	0x000c


	//----- nvinfo : EIATTR_PARAM_CBANK
	.align		4
        /*0050*/ 	.byte	0x04, 0x0a
        /*0052*/ 	.short	(.L_19 - .L_18)
	.align		4
.L_18:
        /*0054*/ 	.word	index@(.nv.constant0.triton_poi_fused__to_copy_add_arange_mul_43)
        /*0058*/ 	.short	0x0210
        /*005a*/ 	.short	0x000c


	//----- nvinfo : EIATTR_SW_WAR
	.align		4
.L_19:
        /*005c*/ 	.byte	0x04, 0x36
        /*005e*/ 	.short	(.L_21 - .L_20)
.L_20:
        /*0060*/ 	.word	0x00000008
.L_21:


//--------------------- .nv.callgraph             --------------------------
	.section	.nv.callgraph,"",@"SHT_CUDA_CALLGRAPH"
	.align	4
	.sectionentsize	8
	.align		4
        /*0000*/ 	.word	0x00000000
	.align		4
        /*0004*/ 	.word	0xffffffff
	.align		4
        /*0008*/ 	.word	0x00000000
	.align		4
        /*000c*/ 	.word	0xfffffffe
	.align		4
        /*0010*/ 	.word	0x00000000
	.align		4
        /*0014*/ 	.word	0xfffffffd
	.align		4
        /*0018*/ 	.word	0x00000000
	.align		4
        /*001c*/ 	.word	0xfffffffc


//--------------------- .text.triton_poi_fused__to_copy_add_arange_mul_43 --------------------------
	.section	.text.triton_poi_fused__to_copy_add_arange_mul_43,"ax",@progbits
	.align	128
        .global         triton_poi_fused__to_copy_add_arange_mul_43
        .type           triton_poi_fused__to_copy_add_arange_mul_43,@function
        .size           triton_poi_fused__to_copy_add_arange_mul_43,(.L_x_1 - triton_poi_fused__to_copy_add_arange_mul_43)
        .other          triton_poi_fused__to_copy_add_arange_mul_43,@"STO_CUDA_ENTRY STV_DEFAULT"
triton_poi_fused__to_copy_add_arange_mul_43:
.text.triton_poi_fused__to_copy_add_arange_mul_43:
[----:B------:R-:W0:Y:S02]  /*0000*/  LDC R1, c[0x0][0x28] ;  /* 0x00000a00ff017b82 */ /* 0x000e240000000800 */
[----:B------:R-:W1:Y:S01]  /*0010*/  S2R R6, SR_TID.X ;  /* 0x0000000000067919 */ /* 0x000e620000002100 */
[----:B------:R-:W2:Y:S01]  /*0020*/  LDC.64 R2, c[0x0][0x210] ;  /* 0x00008400ff027b82 */ /* 0x000ea20000000a00 */
[----:B------:R-:W3:Y:S01]  /*0030*/  S2R R5, SR_CTAID.X ;  /* 0x0000000000057919 */ /* 0x000ee20000002500 */
[C---:B-1----:R-:W-:Y:S02]  /*0040*/  LOP3.LUT R0, R6.reuse, 0x7, RZ, 0xc0, !PT ;  /* 0x0000000706007812 */ /* 0x042fe400078ec0ff */
[----:B------:R-:W-:-:S03]  /*0050*/  LOP3.LUT P0, RZ, R6, 0x18, RZ, 0xc0, !PT ;  /* 0x0000001806ff7812 */ /* 0x000fc6000780c0ff */
[----:B---3--:R-:W-:-:S04]  /*0060*/  IMAD R5, R5, 0x8, R0 ;  /* 0x0000000805057824 */ /* 0x008fc800078e0200 */
[C---:B--2---:R-:W-:Y:S01]  /*0070*/  IMAD.WIDE R2, R5.reuse, 0x8, R2 ;  /* 0x0000000805027825 */ /* 0x044fe200078e0202 */
[----:B------:R-:W-:Y:S02]  /*0080*/  I2FP.F32.S32 R0, R5 ;  /* 0x0000000500007245 */ /* 0x000fe40000201400 */
[----:B------:R-:W-:-:S03]  /*0090*/  ISETP.LT.AND P0, PT, R5, 0x8, !P0 ;  /* 0x000000080500780c */ /* 0x000fc60004701270 */
[----:B------:R-:W-:-:S04]  /*00a0*/  FMUL R0, R0, 0.5 ;  /* 0x3f00000000007820 */ /* 0x000fc80000400000 */
[----:B------:R-:W1:Y:S02]  /*00b0*/  F2I.TRUNC.NTZ R4, R0 ;  /* 0x0000000000047305 */ /* 0x000e64000020f100 */
[----:B-1----:R-:W-:-:S04]  /*00c0*/  SHF.R.S32.HI R5, RZ, 0x1f, R4 ;  /* 0x0000001fff057819 */ /* 0x002fc80000011404 */
[----:B------:R-:W-:Y:S05]  /*00d0*/  @!P0 EXIT ;  /* 0x000000000000894d */ /* 0x000fea0003800000 */
[----:B------:R-:W-:Y:S02]  /*00e0*/  ULDC.64 UR4, c[0x0][0x208] ;  /* 0x0000820000047ab9 */ /* 0x000fe40000000a00 */
[----:B------:R-:W-:Y:S01]  /*00f0*/  STG.E.64 desc[UR4][R2.64], R4 ;  /* 0x0000000402007986 */ /* 0x000fe2000c101b04 */
[----:B------:R-:W-:Y:S05]  /*0100*/  EXIT ;  /* 0x000000000000794d */ /* 0x000fea0003800000 */
.L_x_0:
[----:B------:R-:W-:-:S00]  /*0110*/  BRA `(.L_x_0) ;  /* 0xfffffffc00fc7947 */ /* 0x000fc0000383ffff */
[----:B------:R-:W-:-:S00]  /*0120*/  NOP ;  /* 0x0000000000007918 */ /* 0x000fc00000000000 */
        /* <DEDUP_REMOVED lines=13> */
.L_x_1:


//--------------------- .nv.constant0.triton_poi_fused__to_copy_add_arange_mul_43 --------------------------
	.section	.nv.constant0.triton_poi_fused__to_copy_add_arange_mul_43,"a",@progbits
	.sectionflags	@""
	.align	4
.nv.constant0.triton_poi_fused__to_copy_add_arange_mul_43:
	.zero		540
